//
// Generated by NVIDIA NVVM Compiler
//
// Compiler Build ID: CL-36424714
// Cuda compilation tools, release 13.0, V13.0.88
// Based on NVVM 20.0.0
//

.version 9.0
.target sm_100
.address_size 64

	// .globl	_Z28computeAccelerationsDivisionPdS_i

.visible .entry _Z28computeAccelerationsDivisionPdS_i(
	.param .u64 .ptr .align 1 _Z28computeAccelerationsDivisionPdS_i_param_0,
	.param .u64 .ptr .align 1 _Z28computeAccelerationsDivisionPdS_i_param_1,
	.param .u32 _Z28computeAccelerationsDivisionPdS_i_param_2
)
{
	.reg .pred 	%p<6>;
	.reg .b32 	%r<32>;
	.reg .b64 	%rd<24>;
	.reg .b64 	%fd<124>;

	ld.param.u64 	%rd5, [_Z28computeAccelerationsDivisionPdS_i_param_0];
	ld.param.u64 	%rd6, [_Z28computeAccelerationsDivisionPdS_i_param_1];
	ld.param.u32 	%r12, [_Z28computeAccelerationsDivisionPdS_i_param_2];
	cvta.to.global.u64 	%rd1, %rd5;
	cvta.to.global.u64 	%rd2, %rd6;
	mov.u32 	%r13, %ctaid.x;
	mov.u32 	%r14, %ntid.x;
	mul.lo.s32 	%r15, %r14, %r13;
	mul.lo.s32 	%r1, %r15, 3;
	mov.u32 	%r16, %tid.x;
	add.s32 	%r2, %r1, %r16;
	add.s32 	%r3, %r2, 3;
	setp.ge.s32 	%p1, %r3, %r12;
	mov.f64 	%fd121, 0d0000000000000000;
	mov.f64 	%fd122, %fd121;
	mov.f64 	%fd123, %fd121;
	@%p1 bra 	$L__BB0_5;
	cvt.s64.s32 	%rd3, %r2;
	mul.wide.s32 	%rd7, %r2, 8;
	add.s64 	%rd4, %rd1, %rd7;
	add.s32 	%r4, %r2, 6;
	max.s32 	%r17, %r12, %r4;
	sub.s32 	%r18, %r17, %r2;
	add.s32 	%r19, %r18, -6;
	setp.ne.s32 	%p2, %r19, 0;
	selp.u32 	%r20, 1, 0, %p2;
	selp.s32 	%r21, -1, 0, %p2;
	add.s32 	%r22, %r19, %r21;
	mul.hi.u32 	%r23, %r22, -1431655765;
	shr.u32 	%r24, %r23, 1;
	add.s32 	%r5, %r24, %r20;
	and.b32  	%r25, %r5, 1;
	setp.eq.b32 	%p3, %r25, 1;
	mov.f64 	%fd123, 0d0000000000000000;
	mov.u32 	%r30, %r3;
	mov.u32 	%r31, %r2;
	mov.f64 	%fd122, %fd123;
	mov.f64 	%fd121, %fd123;
	@%p3 bra 	$L__BB0_3;
	ld.global.f64 	%fd22, [%rd4];
	ld.global.f64 	%fd23, [%rd4+24];
	sub.f64 	%fd24, %fd22, %fd23;
	ld.global.f64 	%fd25, [%rd4+8];
	ld.global.f64 	%fd26, [%rd4+32];
	sub.f64 	%fd27, %fd25, %fd26;
	ld.global.f64 	%fd28, [%rd4+16];
	ld.global.f64 	%fd29, [%rd4+40];
	sub.f64 	%fd30, %fd28, %fd29;
	mul.f64 	%fd31, %fd27, %fd27;
	fma.rn.f64 	%fd32, %fd24, %fd24, %fd31;
	fma.rn.f64 	%fd33, %fd30, %fd30, %fd32;
	rcp.rn.f64 	%fd34, %fd33;
	mul.f64 	%fd35, %fd34, %fd34;
	mul.f64 	%fd36, %fd34, %fd35;
	mul.f64 	%fd37, %fd34, %fd36;
	fma.rn.f64 	%fd38, %fd36, 0d4000000000000000, 0dBFF0000000000000;
	mul.f64 	%fd39, %fd37, %fd38;
	mul.f64 	%fd40, %fd24, %fd39;
	mul.f64 	%fd41, %fd27, %fd39;
	mul.f64 	%fd42, %fd30, %fd39;
	cvt.s64.s32 	%rd8, %r1;
	add.s64 	%rd9, %rd3, %rd8;
	shl.b64 	%rd10, %rd9, 3;
	add.s64 	%rd11, %rd2, %rd10;
	ld.global.f64 	%fd43, [%rd11+24];
	sub.f64 	%fd44, %fd43, %fd40;
	st.global.f64 	[%rd11+24], %fd44;
	ld.global.f64 	%fd45, [%rd11+32];
	sub.f64 	%fd46, %fd45, %fd41;
	st.global.f64 	[%rd11+32], %fd46;
	ld.global.f64 	%fd47, [%rd11+40];
	sub.f64 	%fd48, %fd47, %fd42;
	st.global.f64 	[%rd11+40], %fd48;
	add.f64 	%fd121, %fd40, 0d0000000000000000;
	add.f64 	%fd122, %fd41, 0d0000000000000000;
	add.f64 	%fd123, %fd42, 0d0000000000000000;
	mov.u32 	%r30, %r4;
	mov.u32 	%r31, %r3;
$L__BB0_3:
	setp.eq.s32 	%p4, %r5, 0;
	@%p4 bra 	$L__BB0_5;
$L__BB0_4:
	ld.param.u64 	%rd23, [_Z28computeAccelerationsDivisionPdS_i_param_0];
	cvta.to.global.u64 	%rd12, %rd23;
	add.s64 	%rd14, %rd12, %rd7;
	ld.global.f64 	%fd49, [%rd14];
	mul.wide.s32 	%rd15, %r30, 8;
	add.s64 	%rd16, %rd12, %rd15;
	ld.global.f64 	%fd50, [%rd16];
	sub.f64 	%fd51, %fd49, %fd50;
	ld.global.f64 	%fd52, [%rd14+8];
	mul.wide.s32 	%rd17, %r31, 8;
	add.s64 	%rd18, %rd12, %rd17;
	ld.global.f64 	%fd53, [%rd18+32];
	sub.f64 	%fd54, %fd52, %fd53;
	ld.global.f64 	%fd55, [%rd14+16];
	ld.global.f64 	%fd56, [%rd18+40];
	sub.f64 	%fd57, %fd55, %fd56;
	mul.f64 	%fd58, %fd54, %fd54;
	fma.rn.f64 	%fd59, %fd51, %fd51, %fd58;
	fma.rn.f64 	%fd60, %fd57, %fd57, %fd59;
	rcp.rn.f64 	%fd61, %fd60;
	mul.f64 	%fd62, %fd61, %fd61;
	mul.f64 	%fd63, %fd61, %fd62;
	mul.f64 	%fd64, %fd61, %fd63;
	fma.rn.f64 	%fd65, %fd63, 0d4000000000000000, 0dBFF0000000000000;
	mul.f64 	%fd66, %fd64, %fd65;
	mul.f64 	%fd67, %fd51, %fd66;
	mul.f64 	%fd68, %fd54, %fd66;
	mul.f64 	%fd69, %fd57, %fd66;
	add.s32 	%r26, %r30, %r1;
	mul.wide.s32 	%rd19, %r26, 8;
	add.s64 	%rd20, %rd2, %rd19;
	ld.global.f64 	%fd70, [%rd20];
	sub.f64 	%fd71, %fd70, %fd67;
	st.global.f64 	[%rd20], %fd71;
	ld.global.f64 	%fd72, [%rd20+8];
	sub.f64 	%fd73, %fd72, %fd68;
	st.global.f64 	[%rd20+8], %fd73;
	ld.global.f64 	%fd74, [%rd20+16];
	sub.f64 	%fd75, %fd74, %fd69;
	st.global.f64 	[%rd20+16], %fd75;
	add.f64 	%fd76, %fd121, %fd67;
	add.f64 	%fd77, %fd122, %fd68;
	add.f64 	%fd78, %fd123, %fd69;
	add.s32 	%r31, %r30, 3;
	ld.global.f64 	%fd79, [%rd14];
	ld.global.f64 	%fd80, [%rd16+24];
	sub.f64 	%fd81, %fd79, %fd80;
	ld.global.f64 	%fd82, [%rd14+8];
	ld.global.f64 	%fd83, [%rd16+32];
	sub.f64 	%fd84, %fd82, %fd83;
	ld.global.f64 	%fd85, [%rd14+16];
	ld.global.f64 	%fd86, [%rd16+40];
	sub.f64 	%fd87, %fd85, %fd86;
	mul.f64 	%fd88, %fd84, %fd84;
	fma.rn.f64 	%fd89, %fd81, %fd81, %fd88;
	fma.rn.f64 	%fd90, %fd87, %fd87, %fd89;
	rcp.rn.f64 	%fd91, %fd90;
	mul.f64 	%fd92, %fd91, %fd91;
	mul.f64 	%fd93, %fd91, %fd92;
	mul.f64 	%fd94, %fd91, %fd93;
	fma.rn.f64 	%fd95, %fd93, 0d4000000000000000, 0dBFF0000000000000;
	mul.f64 	%fd96, %fd94, %fd95;
	mul.f64 	%fd97, %fd81, %fd96;
	mul.f64 	%fd98, %fd84, %fd96;
	mul.f64 	%fd99, %fd87, %fd96;
	ld.global.f64 	%fd100, [%rd20+24];
	sub.f64 	%fd101, %fd100, %fd97;
	st.global.f64 	[%rd20+24], %fd101;
	ld.global.f64 	%fd102, [%rd20+32];
	sub.f64 	%fd103, %fd102, %fd98;
	st.global.f64 	[%rd20+32], %fd103;
	ld.global.f64 	%fd104, [%rd20+40];
	sub.f64 	%fd105, %fd104, %fd99;
	st.global.f64 	[%rd20+40], %fd105;
	add.f64 	%fd121, %fd76, %fd97;
	add.f64 	%fd122, %fd77, %fd98;
	add.f64 	%fd123, %fd78, %fd99;
	add.s32 	%r30, %r30, 6;
	setp.lt.s32 	%p5, %r30, %r12;
	@%p5 bra 	$L__BB0_4;
$L__BB0_5:
	add.s32 	%r27, %r2, %r1;
	mul.wide.s32 	%rd21, %r27, 8;
	add.s64 	%rd22, %rd2, %rd21;
	ld.global.f64 	%fd106, [%rd22];
	add.f64 	%fd107, %fd121, %fd106;
	st.global.f64 	[%rd22], %fd107;
	ld.global.f64 	%fd108, [%rd22+8];
	add.f64 	%fd109, %fd122, %fd108;
	st.global.f64 	[%rd22+8], %fd109;
	ld.global.f64 	%fd110, [%rd22+16];
	add.f64 	%fd111, %fd123, %fd110;
	st.global.f64 	[%rd22+16], %fd111;
	ret;

}


// ===== COMPILED SASS (sm_100) =====

	.target	sm_100

	.elftype	@"ET_EXEC"


//--------------------- .note.nv.tkinfo           --------------------------
	.section	.note.nv.tkinfo,"",@"SHT_NOTE"
	.sectionflags	@"SHF_NOTE_NV_TKINFO"
	.tkinfo
        /*0018*/ 	.word	0x00000002
        /*0030*/ 	.string	""
        /*0030*/ 	.string	"ptxas"
        /*0030*/ 	.string	"Cuda compilation tools, release 13.0, V13.0.88"
        /*0030*/ 	.string	"Build cuda_13.0.r13.0/compiler.36424714_0"
        /*0030*/ 	.string	"-arch sm_100 -m 64 "



//--------------------- .note.nv.cuinfo           --------------------------
	.section	.note.nv.cuinfo,"",@"SHT_NOTE"
	.sectionflags	@"SHF_NOTE_NV_CUINFO"
        /*0018*/ 	.short	0x0002
        /*001a*/ 	.short	0x0064
        /*001c*/ 	.short	0x0082
	.zero		2


//--------------------- .nv.info                  --------------------------
	.section	.nv.info,"",@"SHT_CUDA_INFO"
	.align	4


	//----- nvinfo : EIATTR_REGCOUNT
	.align		4
        /*0000*/ 	.byte	0x04, 0x2f
        /*0002*/ 	.short	(.L_1 - .L_0)
	.align		4
.L_0:
        /*0004*/ 	.word	index@(_Z28computeAccelerationsDivisionPdS_i)
        /*0008*/ 	.word	0x0000002e


	//----- nvinfo : EIATTR_FRAME_SIZE
	.align		4
.L_1:
        /*000c*/ 	.byte	0x04, 0x11
        /*000e*/ 	.short	(.L_3 - .L_2)
	.align		4
.L_2:
        /*0010*/ 	.word	index@($__internal_0_$__cuda_sm20_dblrcp_rn_slowpath_v3)
        /*0014*/ 	.word	0x00000000


	//----- nvinfo : EIATTR_FRAME_SIZE
	.align		4
.L_3:
        /*0018*/ 	.byte	0x04, 0x11
        /*001a*/ 	.short	(.L_5 - .L_4)
	.align		4
.L_4:
        /*001c*/ 	.word	index@(_Z28computeAccelerationsDivisionPdS_i)
        /*0020*/ 	.word	0x00000000


	//----- nvinfo : EIATTR_MIN_STACK_SIZE
	.align		4
.L_5:
        /*0024*/ 	.byte	0x04, 0x12
        /*0026*/ 	.short	(.L_7 - .L_6)
	.align		4
.L_6:
        /*0028*/ 	.word	index@(_Z28computeAccelerationsDivisionPdS_i)
        /*002c*/ 	.word	0x00000000
.L_7:


//--------------------- .nv.compat                --------------------------
	.section	.nv.compat,"",@"SHT_CUDA_COMPAT_INFO"
	.align	4
        /*0000*/ 	.byte	0x02, 0x09, 0x00, 0x00, 0x02, 0x02, 0x01, 0x00, 0x02, 0x05, 0x05, 0x00, 0x03, 0x07, 0x01, 0x01
        /*0010*/ 	.byte	0x02, 0x03, 0x00, 0x00, 0x02, 0x06, 0x01, 0x00, 0x04, 0x0b, 0x08, 0x00, 0x01, 0x00, 0x00, 0x00
        /*0020*/ 	.byte	0x00, 0x00, 0x00, 0x00


//--------------------- .nv.info._Z28computeAccelerationsDivisionPdS_i --------------------------
	.section	.nv.info._Z28computeAccelerationsDivisionPdS_i,"",@"SHT_CUDA_INFO"
	.sectionflags	@""
	.align	4


	//----- nvinfo : EIATTR_CUDA_API_VERSION
	.align		4
        /*0000*/ 	.byte	0x04, 0x37
        /*0002*/ 	.short	(.L_9 - .L_8)
.L_8:
        /*0004*/ 	.word	0x00000082


	//----- nvinfo : EIATTR_KPARAM_INFO
	.align		4
.L_9:
        /*0008*/ 	.byte	0x04, 0x17
        /*000a*/ 	.short	(.L_11 - .L_10)
.L_10:
        /*000c*/ 	.word	0x00000000
        /*0010*/ 	.short	0x0002
        /*0012*/ 	.short	0x0010
        /*0014*/ 	.byte	0x00, 0xf0, 0x11, 0x00


	//----- nvinfo : EIATTR_KPARAM_INFO
	.align		4
.L_11:
        /*0018*/ 	.byte	0x04, 0x17
        /*001a*/ 	.short	(.L_13 - .L_12)
.L_12:
        /*001c*/ 	.word	0x00000000
        /*0020*/ 	.short	0x0001
        /*0022*/ 	.short	0x0008
        /*0024*/ 	.byte	0x00, 0xf5, 0x21, 0x00


	//----- nvinfo : EIATTR_KPARAM_INFO
	.align		4
.L_13:
        /*0028*/ 	.byte	0x04, 0x17
        /*002a*/ 	.short	(.L_15 - .L_14)
.L_14:
        /*002c*/ 	.word	0x00000000
        /*0030*/ 	.short	0x0000
        /*0032*/ 	.short	0x0000
        /*0034*/ 	.byte	0x00, 0xf5, 0x21, 0x00


	//----- nvinfo : EIATTR_SPARSE_MMA_MASK
	.align		4
.L_15:
        /*0038*/ 	.byte	0x03, 0x50
        /*003a*/ 	.short	0x0000


	//----- nvinfo : EIATTR_MAXREG_COUNT
	.align		4
        /*003c*/ 	.byte	0x03, 0x1b
        /*003e*/ 	.short	0x00ff


	//----- nvinfo : EIATTR_MERCURY_ISA_VERSION
	.align		4
        /*0040*/ 	.byte	0x03, 0x5f
        /*0042*/ 	.short	0x0101


	//----- nvinfo : EIATTR_VRC_CTA_INIT_COUNT
	.align		4
        /*0044*/ 	.byte	0x02, 0x4a
	.zero		1
	.zero		1


	//----- nvinfo : EIATTR_EXIT_INSTR_OFFSETS
	.align		4
        /*0048*/ 	.byte	0x04, 0x1c
        /*004a*/ 	.short	(.L_17 - .L_16)


	//   ....[0]....
.L_16:
        /*004c*/ 	.word	0x00000d70


	//----- nvinfo : EIATTR_CRS_STACK_SIZE
	.align		4
.L_17:
        /*0050*/ 	.byte	0x04, 0x1e
        /*0052*/ 	.short	(.L_19 - .L_18)
.L_18:
        /*0054*/ 	.word	0x00000000


	//----- nvinfo : EIATTR_CBANK_PARAM_SIZE
	.align		4
.L_19:
        /*0058*/ 	.byte	0x03, 0x19
        /*005a*/ 	.short	0x0014


	//----- nvinfo : EIATTR_PARAM_CBANK
	.align		4
        /*005c*/ 	.byte	0x04, 0x0a
        /*005e*/ 	.short	(.L_21 - .L_20)
	.align		4
.L_20:
        /*0060*/ 	.word	index@(.nv.constant0._Z28computeAccelerationsDivisionPdS_i)
        /*0064*/ 	.short	0x0380
        /*0066*/ 	.short	0x0014


	//----- nvinfo : EIATTR_SW_WAR
	.align		4
.L_21:
        /*0068*/ 	.byte	0x04, 0x36
        /*006a*/ 	.short	(.L_23 - .L_22)
.L_22:
        /*006c*/ 	.word	0x00000008
.L_23:


//--------------------- .nv.callgraph             --------------------------
	.section	.nv.callgraph,"",@"SHT_CUDA_CALLGRAPH"
	.align	4
	.sectionentsize	8
	.align		4
        /*0000*/ 	.word	0x00000000
	.align		4
        /*0004*/ 	.word	0xffffffff
	.align		4
        /*0008*/ 	.word	0x00000000
	.align		4
        /*000c*/ 	.word	0xfffffffe
	.align		4
        /*0010*/ 	.word	0x00000000
	.align		4
        /*0014*/ 	.word	0xfffffffd
	.align		4
        /*0018*/ 	.word	0x00000000
	.align		4
        /*001c*/ 	.word	0xfffffffc


//--------------------- .text._Z28computeAccelerationsDivisionPdS_i --------------------------
	.section	.text._Z28computeAccelerationsDivisionPdS_i,"ax",@progbits
	.align	128
        .global         _Z28computeAccelerationsDivisionPdS_i
        .type           _Z28computeAccelerationsDivisionPdS_i,@function
        .size           _Z28computeAccelerationsDivisionPdS_i,(.L_x_16 - _Z28computeAccelerationsDivisionPdS_i)
        .other          _Z28computeAccelerationsDivisionPdS_i,@"STO_CUDA_ENTRY STV_DEFAULT"
_Z28computeAccelerationsDivisionPdS_i:
.text._Z28computeAccelerationsDivisionPdS_i:
[----:B------:R-:W-:Y:S08]  /*0000*/  LDC R1, c[0x0][0x37c] ;  /* 0x0000df00ff017b82 */ /* 0x000ff00000000800 */
[----:B------:R-:W0:Y:S01]  /*0010*/  S2UR UR4, SR_CTAID.X ;  /* 0x00000000000479c3 */ /* 0x000e220000002500 */
[----:B------:R-:W1:Y:S01]  /*0020*/  S2R R3, SR_TID.X ;  /* 0x0000000000037919 */ /* 0x000e620000002100 */
[----:B------:R-:W0:Y:S01]  /*0030*/  LDCU UR5, c[0x0][0x360] ;  /* 0x00006c00ff0577ac */ /* 0x000e220008000800 */
[----:B------:R-:W-:Y:S01]  /*0040*/  BSSY.RECONVERGENT B0, `(.L_x_0) ;  /* 0x00000c6000007945 */ /* 0x000fe20003800200 */
[----:B------:R-:W-:-:S02]  /*0050*/  CS2R R30, SRZ ;  /* 0x00000000001e7805 */ /* 0x000fc4000001ff00 */
[----:B------:R-:W-:Y:S01]  /*0060*/  CS2R R6, SRZ ;  /* 0x0000000000067805 */ /* 0x000fe2000001ff00 */
[----:B------:R-:W2:Y:S01]  /*0070*/  LDCU UR8, c[0x0][0x390] ;  /* 0x00007200ff0877ac */ /* 0x000ea20008000800 */
[----:B------:R-:W-:Y:S01]  /*0080*/  CS2R R8, SRZ ;  /* 0x0000000000087805 */ /* 0x000fe2000001ff00 */
[----:B------:R-:W3:Y:S01]  /*0090*/  LDCU.64 UR6, c[0x0][0x358] ;  /* 0x00006b00ff0677ac */ /* 0x000ee20008000a00 */
[----:B------:R-:W4:Y:S01]  /*00a0*/  LDCU UR9, c[0x0][0x390] ;  /* 0x00007200ff0977ac */ /* 0x000f220008000800 */
[----:B0-----:R-:W-:-:S04]  /*00b0*/  UIMAD UR4, UR4, UR5, URZ ;  /* 0x00000005040472a4 */ /* 0x001fc8000f8e02ff */
[----:B------:R-:W-:-:S06]  /*00c0*/  UIMAD UR4, UR4, 0x3, URZ ;  /* 0x00000003040478a4 */ /* 0x000fcc000f8e02ff */
[----:B-1----:R-:W-:-:S04]  /*00d0*/  VIADD R3, R3, UR4 ;  /* 0x0000000403037c36 */ /* 0x002fc80008000000 */
[----:B------:R-:W-:-:S05]  /*00e0*/  VIADD R12, R3, 0x3 ;  /* 0x00000003030c7836 */ /* 0x000fca0000000000 */
[----:B--2---:R-:W-:-:S13]  /*00f0*/  ISETP.GE.AND P0, PT, R12, UR8, PT ;  /* 0x000000080c007c0c */ /* 0x004fda000bf06270 */
[----:B---34-:R-:W-:Y:S05]  /*0100*/  @P0 BRA `(.L_x_1) ;  /* 0x0000000800e40947 */ /* 0x018fea0003800000 */
[----:B------:R-:W-:Y:S01]  /*0110*/  VIADD R13, R3, 0x6 ;  /* 0x00000006030d7836 */ /* 0x000fe20000000000 */
[----:B------:R-:W0:Y:S01]  /*0120*/  LDC.64 R10, c[0x0][0x380] ;  /* 0x0000e000ff0a7b82 */ /* 0x000e220000000a00 */
[----:B------:R-:W-:Y:S01]  /*0130*/  BSSY.RECONVERGENT B1, `(.L_x_2) ;  /* 0x000004c000017945 */ /* 0x000fe20003800200 */
[--C-:B------:R-:W-:Y:S01]  /*0140*/  IMAD.MOV.U32 R17, RZ, RZ, R3.reuse ;  /* 0x000000ffff117224 */ /* 0x100fe200078e0003 */
[----:B------:R-:W-:Y:S02]  /*0150*/  CS2R R8, SRZ ;  /* 0x0000000000087805 */ /* 0x000fe4000001ff00 */
[----:B------:R-:W-:Y:S02]  /*0160*/  VIMNMX R0, PT, PT, R13, UR8, !PT ;  /* 0x000000080d007c48 */ /* 0x000fe4000ffe0100 */
[----:B------:R-:W-:Y:S02]  /*0170*/  CS2R R6, SRZ ;  /* 0x0000000000067805 */ /* 0x000fe4000001ff00 */
[----:B------:R-:W-:Y:S01]  /*0180*/  CS2R R30, SRZ ;  /* 0x00000000001e7805 */ /* 0x000fe2000001ff00 */
[----:B------:R-:W-:-:S05]  /*0190*/  IMAD.IADD R0, R0, 0x1, -R3 ;  /* 0x0000000100007824 */ /* 0x000fca00078e0a03 */
[C---:B------:R-:W-:Y:S01]  /*01a0*/  IADD3 R2, PT, PT, R0.reuse, -0x6, RZ ;  /* 0xfffffffa00027810 */ /* 0x040fe20007ffe0ff */
[----:B------:R-:W-:-:S03]  /*01b0*/  VIADD R0, R0, 0xfffffff9 ;  /* 0xfffffff900007836 */ /* 0x000fc60000000000 */
[----:B------:R-:W-:Y:S01]  /*01c0*/  ISETP.NE.AND P0, PT, R2, RZ, PT ;  /* 0x000000ff0200720c */ /* 0x000fe20003f05270 */
[----:B0-----:R-:W-:-:S12]  /*01d0*/  IMAD.WIDE R10, R3, 0x8, R10 ;  /* 0x00000008030a7825 */ /* 0x001fd800078e020a */
[----:B------:R-:W-:Y:S01]  /*01e0*/  @!P0 IMAD.MOV R0, RZ, RZ, R2 ;  /* 0x000000ffff008224 */ /* 0x000fe200078e0202 */
[----:B------:R-:W-:-:S03]  /*01f0*/  MOV R2, R12 ;  /* 0x0000000c00027202 */ /* 0x000fc60000000f00 */
[----:B------:R-:W-:-:S05]  /*0200*/  IMAD.HI.U32 R0, R0, -0x55555555, RZ ;  /* 0xaaaaaaab00007827 */ /* 0x000fca00078e00ff */
[----:B------:R-:W-:-:S05]  /*0210*/  SHF.R.U32.HI R0, RZ, 0x1, R0 ;  /* 0x00000001ff007819 */ /* 0x000fca0000011600 */
[----:B------:R-:W-:Y:S02]  /*0220*/  VIADD R16, R0, 0x1 ;  /* 0x0000000100107836 */ /* 0x000fe40000000000 */
[----:B------:R-:W-:-:S05]  /*0230*/  @!P0 IMAD.MOV R16, RZ, RZ, R0 ;  /* 0x000000ffff108224 */ /* 0x000fca00078e0200 */
[----:B------:R-:W-:-:S04]  /*0240*/  LOP3.LUT R0, R16, 0x1, RZ, 0xc0, !PT ;  /* 0x0000000110007812 */ /* 0x000fc800078ec0ff */
[----:B------:R-:W-:-:S13]  /*0250*/  ISETP.NE.U32.AND P0, PT, R0, 0x1, PT ;  /* 0x000000010000780c */ /* 0x000fda0003f05070 */
[----:B------:R-:W-:Y:S05]  /*0260*/  @!P0 BRA `(.L_x_3) ;  /* 0x0000000000e08947 */ /* 0x000fea0003800000 */
[----:B------:R-:W2:Y:S04]  /*0270*/  LDG.E.64 R6, desc[UR6][R10.64+0x8] ;  /* 0x000008060a067981 */ /* 0x000ea8000c1e1b00 */
[----:B------:R-:W2:Y:S04]  /*0280*/  LDG.E.64 R8, desc[UR6][R10.64+0x20] ;  /* 0x000020060a087981 */ /* 0x000ea8000c1e1b00 */
[----:B------:R-:W3:Y:S04]  /*0290*/  LDG.E.64 R30, desc[UR6][R10.64] ;  /* 0x000000060a1e7981 */ /* 0x000ee8000c1e1b00 */
[----:B------:R-:W3:Y:S04]  /*02a0*/  LDG.E.64 R4, desc[UR6][R10.64+0x18] ;  /* 0x000018060a047981 */ /* 0x000ee8000c1e1b00 */
[----:B------:R-:W4:Y:S04]  /*02b0*/  LDG.E.64 R14, desc[UR6][R10.64+0x10] ;  /* 0x000010060a0e7981 */ /* 0x000f28000c1e1b00 */
[----:B------:R-:W4:Y:S01]  /*02c0*/  LDG.E.64 R18, desc[UR6][R10.64+0x28] ;  /* 0x000028060a127981 */ /* 0x000f22000c1e1b00 */
[----:B------:R-:W-:Y:S01]  /*02d0*/  BSSY.RECONVERGENT B2, `(.L_x_4) ;  /* 0x0000016000027945 */ /* 0x000fe20003800200 */
[----:B--2---:R-:W-:-:S02]  /*02e0*/  DADD R6, R6, -R8 ;  /* 0x0000000006067229 */ /* 0x004fc40000000808 */
[----:B---3--:R-:W-:-:S06]  /*02f0*/  DADD R30, R30, -R4 ;  /* 0x000000001e1e7229 */ /* 0x008fcc0000000804 */
[----:B------:R-:W-:Y:S02]  /*0300*/  DMUL R4, R6, R6 ;  /* 0x0000000606047228 */ /* 0x000fe40000000000 */
[----:B----4-:R-:W-:-:S06]  /*0310*/  DADD R8, R14, -R18 ;  /* 0x000000000e087229 */ /* 0x010fcc0000000812 */
[----:B------:R-:W-:-:S08]  /*0320*/  DFMA R4, R30, R30, R4 ;  /* 0x0000001e1e04722b */ /* 0x000fd00000000004 */
[----:B------:R-:W-:-:S06]  /*0330*/  DFMA R28, R8, R8, R4 ;  /* 0x00000008081c722b */ /* 0x000fcc0000000004 */
[----:B------:R-:W0:Y:S04]  /*0340*/  MUFU.RCP64H R5, R29 ;  /* 0x0000001d00057308 */ /* 0x000e280000001800 */
[----:B------:R-:W-:-:S05]  /*0350*/  VIADD R4, R29, 0x300402 ;  /* 0x003004021d047836 */ /* 0x000fca0000000000 */
[----:B------:R-:W-:Y:S01]  /*0360*/  FSETP.GEU.AND P0, PT, |R4|, 5.8789094863358348022e-39, PT ;  /* 0x004004020400780b */ /* 0x000fe20003f0e200 */
[----:B0-----:R-:W-:-:S08]  /*0370*/  DFMA R14, -R28, R4, 1 ;  /* 0x3ff000001c0e742b */ /* 0x001fd00000000104 */
[----:B------:R-:W-:-:S08]  /*0380*/  DFMA R14, R14, R14, R14 ;  /* 0x0000000e0e0e722b */ /* 0x000fd0000000000e */
[----:B------:R-:W-:-:S08]  /*0390*/  DFMA R14, R4, R14, R4 ;  /* 0x0000000e040e722b */ /* 0x000fd00000000004 */
[----:B------:R-:W-:-:S08]  /*03a0*/  DFMA R22, -R28, R14, 1 ;  /* 0x3ff000001c16742b */ /* 0x000fd0000000010e */
[----:B------:R-:W-:Y:S01]  /*03b0*/  DFMA R22, R14, R22, R14 ;  /* 0x000000160e16722b */ /* 0x000fe2000000000e */
[----:B------:R-:W-:Y:S10]  /*03c0*/  @P0 BRA `(.L_x_5) ;  /* 0x0000000000180947 */ /* 0x000ff40003800000 */
[----:B------:R-:W-:Y:S02]  /*03d0*/  LOP3.LUT R0, R29, 0x7fffffff, RZ, 0xc0, !PT ;  /* 0x7fffffff1d007812 */ /* 0x000fe400078ec0ff */
[----:B------:R-:W-:-:S03]  /*03e0*/  MOV R4, 0x410 ;  /* 0x0000041000047802 */ /* 0x000fc60000000f00 */
[----:B------:R-:W-:-:S07]  /*03f0*/  VIADD R0, R0, 0xfff00000 ;  /* 0xfff0000000007836 */ /* 0x000fce0000000000 */
[----:B------:R-:W-:Y:S05]  /*0400*/  CALL.REL.NOINC `($__internal_0_$__cuda_sm20_dblrcp_rn_slowpath_v3) ;  /* 0x00000008005c7944 */ /* 0x000fea0003c00000 */
[----:B------:R-:W-:Y:S01]  /*0410*/  MOV R22, R0 ;  /* 0x0000000000167202 */ /* 0x000fe20000000f00 */
[----:B------:R-:W-:-:S07]  /*0420*/  IMAD.MOV.U32 R23, RZ, RZ, R5 ;  /* 0x000000ffff177224 */ /* 0x000fce00078e0005 */
.L_x_5:
[----:B------:R-:W-:Y:S05]  /*0430*/  BSYNC.RECONVERGENT B2 ;  /* 0x0000000000027941 */ /* 0x000fea0003800200 */
.L_x_4:
[----:B------:R-:W0:Y:S01]  /*0440*/  LDCU.64 UR10, c[0x0][0x388] ;  /* 0x00007100ff0a77ac */ /* 0x000e220008000a00 */
[----:B------:R-:W-:Y:S01]  /*0450*/  IADD3 R0, P0, PT, R3, UR4, RZ ;  /* 0x0000000403007c10 */ /* 0x000fe2000ff1e0ff */
[----:B------:R-:W-:-:S06]  /*0460*/  USHF.R.S32.HI UR5, URZ, 0x1f, UR4 ;  /* 0x0000001fff057899 */ /* 0x000fcc0008011404 */
[----:B------:R-:W-:Y:S02]  /*0470*/  LEA.HI.X.SX32 R5, R3, UR5, 0x1, P0 ;  /* 0x0000000503057c11 */ /* 0x000fe400080f0eff */
[----:B0-----:R-:W-:-:S04]  /*0480*/  LEA R4, P0, R0, UR10, 0x3 ;  /* 0x0000000a00047c11 */ /* 0x001fc8000f8018ff */
[----:B------:R-:W-:-:S05]  /*0490*/  LEA.HI.X R5, R0, UR11, R5, 0x3, P0 ;  /* 0x0000000b00057c11 */ /* 0x000fca00080f1c05 */
[----:B------:R-:W2:Y:S04]  /*04a0*/  LDG.E.64 R20, desc[UR6][R4.64+0x18] ;  /* 0x0000180604147981 */ /* 0x000ea8000c1e1b00 */
[----:B------:R-:W3:Y:S04]  /*04b0*/  LDG.E.64 R18, desc[UR6][R4.64+0x20] ;  /* 0x0000200604127981 */ /* 0x000ee8000c1e1b00 */
[----:B------:R-:W4:Y:S01]  /*04c0*/  LDG.E.64 R14, desc[UR6][R4.64+0x28] ;  /* 0x00002806040e7981 */ /* 0x000f22000c1e1b00 */
[----:B------:R-:W-:Y:S01]  /*04d0*/  DMUL R24, R22, R22 ;  /* 0x0000001616187228 */ /* 0x000fe20000000000 */
[----:B------:R-:W-:Y:S01]  /*04e0*/  IMAD.MOV.U32 R26, RZ, RZ, 0x0 ;  /* 0x00000000ff1a7424 */ /* 0x000fe200078e00ff */
[----:B------:R-:W-:Y:S01]  /*04f0*/  MOV R2, R13 ;  /* 0x0000000d00027202 */ /* 0x000fe20000000f00 */
[----:B------:R-:W-:-:S02]  /*0500*/  IMAD.MOV.U32 R27, RZ, RZ, 0x40000000 ;  /* 0x40000000ff1b7424 */ /* 0x000fc400078e00ff */
[----:B------:R-:W-:-:S03]  /*0510*/  IMAD.MOV.U32 R17, RZ, RZ, R12 ;  /* 0x000000ffff117224 */ /* 0x000fc600078e000c */
[----:B------:R-:W-:-:S08]  /*0520*/  DMUL R24, R24, R22 ;  /* 0x0000001618187228 */ /* 0x000fd00000000000 */
[C---:B------:R-:W-:Y:S02]  /*0530*/  DMUL R22, R24.reuse, R22 ;  /* 0x0000001618167228 */ /* 0x040fe40000000000 */
[----:B------:R-:W-:-:S08]  /*0540*/  DFMA R24, R24, R26, -1 ;  /* 0xbff000001818742b */ /* 0x000fd0000000001a */
[----:B------:R-:W-:-:S08]  /*0550*/  DMUL R22, R22, R24 ;  /* 0x0000001816167228 */ /* 0x000fd00000000000 */
[CC--:B--2---:R-:W-:Y:S02]  /*0560*/  DFMA R20, -R30.reuse, R22.reuse, R20 ;  /* 0x000000161e14722b */ /* 0x0c4fe40000000114 */
[-C--:B------:R-:W-:Y:S02]  /*0570*/  DFMA R30, R30, R22.reuse, RZ ;  /* 0x000000161e1e722b */ /* 0x080fe400000000ff */
[CC--:B---3--:R-:W-:Y:S02]  /*0580*/  DFMA R18, -R6.reuse, R22.reuse, R18 ;  /* 0x000000160612722b */ /* 0x0c8fe40000000112 */
[-C--:B------:R-:W-:Y:S01]  /*0590*/  DFMA R6, R6, R22.reuse, RZ ;  /* 0x000000160606722b */ /* 0x080fe200000000ff */
[----:B------:R0:W-:Y:S01]  /*05a0*/  STG.E.64 desc[UR6][R4.64+0x18], R20 ;  /* 0x0000181404007986 */ /* 0x0001e2000c101b06 */
[CC--:B----4-:R-:W-:Y:S02]  /*05b0*/  DFMA R14, -R8.reuse, R22.reuse, R14 ;  /* 0x00000016080e722b */ /* 0x0d0fe4000000010e */
[----:B------:R-:W-:Y:S01]  /*05c0*/  DFMA R8, R8, R22, RZ ;  /* 0x000000160808722b */ /* 0x000fe200000000ff */
[----:B------:R0:W-:Y:S04]  /*05d0*/  STG.E.64 desc[UR6][R4.64+0x20], R18 ;  /* 0x0000201204007986 */ /* 0x0001e8000c101b06 */
[----:B------:R0:W-:Y:S06]  /*05e0*/  STG.E.64 desc[UR6][R4.64+0x28], R14 ;  /* 0x0000280e04007986 */ /* 0x0001ec000c101b06 */
.L_x_3:
[----:B------:R-:W-:Y:S05]  /*05f0*/  BSYNC.RECONVERGENT B1 ;  /* 0x0000000000017941 */ /* 0x000fea0003800200 */
.L_x_2:
[----:B------:R-:W1:Y:S01]  /*0600*/  LDC.64 R12, c[0x0][0x380] ;  /* 0x0000e000ff0c7b82 */ /* 0x000e620000000a00 */
[----:B------:R-:W-:-:S07]  /*0610*/  ISETP.NE.AND P0, PT, R16, RZ, PT ;  /* 0x000000ff1000720c */ /* 0x000fce0003f05270 */
[----:B0-----:R-:W0:Y:S06]  /*0620*/  LDC.64 R14, c[0x0][0x388] ;  /* 0x0000e200ff0e7b82 */ /* 0x001e2c0000000a00 */
[----:B------:R-:W-:Y:S05]  /*0630*/  @!P0 BRA `(.L_x_1) ;  /* 0x0000000400988947 */ /* 0x000fea0003800000 */
.L_x_10:
[--C-:B-12---:R-:W-:Y:S01]  /*0640*/  IMAD.WIDE R20, R17, 0x8, R12.reuse ;  /* 0x0000000811147825 */ /* 0x106fe200078e020c */
[----:B------:R-:W2:Y:S04]  /*0650*/  LDG.E.64 R34, desc[UR6][R10.64] ;  /* 0x000000060a227981 */ /* 0x000ea8000c1e1b00 */
[----:B------:R-:W3:Y:S01]  /*0660*/  LDG.E.64 R16, desc[UR6][R10.64+0x8] ;  /* 0x000008060a107981 */ /* 0x000ee2000c1e1b00 */
[----:B------:R-:W-:-:S03]  /*0670*/  IMAD.WIDE R36, R2, 0x8, R12 ;  /* 0x0000000802247825 */ /* 0x000fc600078e020c */
[----:B------:R-:W3:Y:S04]  /*0680*/  LDG.E.64 R22, desc[UR6][R20.64+0x20] ;  /* 0x0000200614167981 */ /* 0x000ee8000c1e1b00 */
[----:B------:R-:W2:Y:S04]  /*0690*/  LDG.E.64 R4, desc[UR6][R36.64] ;  /* 0x0000000624047981 */ /* 0x000ea8000c1e1b00 */
[----:B------:R-:W4:Y:S04]  /*06a0*/  LDG.E.64 R18, desc[UR6][R10.64+0x10] ;  /* 0x000010060a127981 */ /* 0x000f28000c1e1b00 */
[----:B------:R-:W4:Y:S01]  /*06b0*/  LDG.E.64 R24, desc[UR6][R20.64+0x28] ;  /* 0x0000280614187981 */ /* 0x000f22000c1e1b00 */
[----:B------:R-:W-:Y:S01]  /*06c0*/  BSSY.RECONVERGENT B1, `(.L_x_6) ;  /* 0x0000015000017945 */ /* 0x000fe20003800200 */
[----:B---3--:R-:W-:-:S02]  /*06d0*/  DADD R16, R16, -R22 ;  /* 0x0000000010107229 */ /* 0x008fc40000000816 */
[----:B--2---:R-:W-:-:S06]  /*06e0*/  DADD R34, R34, -R4 ;  /* 0x0000000022227229 */ /* 0x004fcc0000000804 */
[----:B------:R-:W-:Y:S02]  /*06f0*/  DMUL R4, R16, R16 ;  /* 0x0000001010047228 */ /* 0x000fe40000000000 */
[----:B----4-:R-:W-:-:S06]  /*0700*/  DADD R18, R18, -R24 ;  /* 0x0000000012127229 */ /* 0x010fcc0000000818 */
[----:B------:R-:W-:-:S08]  /*0710*/  DFMA R4, R34, R34, R4 ;  /* 0x000000222204722b */ /* 0x000fd00000000004 */
[----:B------:R-:W-:-:S06]  /*0720*/  DFMA R28, R18, R18, R4 ;  /* 0x00000012121c722b */ /* 0x000fcc0000000004 */
[----:B------:R-:W1:Y:S04]  /*0730*/  MUFU.RCP64H R5, R29 ;  /* 0x0000001d00057308 */ /* 0x000e680000001800 */
[----:B------:R-:W-:-:S06]  /*0740*/  VIADD R4, R29, 0x300402 ;  /* 0x003004021d047836 */ /* 0x000fcc0000000000 */
[----:B-1----:R-:W-:-:S08]  /*0750*/  DFMA R22, -R28, R4, 1 ;  /* 0x3ff000001c16742b */ /* 0x002fd00000000104 */
[----:B------:R-:W-:Y:S01]  /*0760*/  DFMA R22, R22, R22, R22 ;  /* 0x000000161616722b */ /* 0x000fe20000000016 */
[----:B------:R-:W-:-:S07]  /*0770*/  FSETP.GEU.AND P0, PT, |R4|, 5.8789094863358348022e-39, PT ;  /* 0x004004020400780b */ /* 0x000fce0003f0e200 */
[----:B------:R-:W-:-:S08]  /*0780*/  DFMA R22, R4, R22, R4 ;  /* 0x000000160416722b */ /* 0x000fd00000000004 */
[----:B------:R-:W-:-:S08]  /*0790*/  DFMA R20, -R28, R22, 1 ;  /* 0x3ff000001c14742b */ /* 0x000fd00000000116 */
[----:B------:R-:W-:Y:S01]  /*07a0*/  DFMA R4, R22, R20, R22 ;  /* 0x000000141604722b */ /* 0x000fe20000000016 */
[----:B------:R-:W-:Y:S10]  /*07b0*/  @P0 BRA `(.L_x_7) ;  /* 0x0000000000140947 */ /* 0x000ff40003800000 */
[----:B------:R-:W-:Y:S02]  /*07c0*/  LOP3.LUT R0, R29, 0x7fffffff, RZ, 0xc0, !PT ;  /* 0x7fffffff1d007812 */ /* 0x000fe400078ec0ff */
[----:B------:R-:W-:-:S03]  /*07d0*/  MOV R4, 0x800 ;  /* 0x0000080000047802 */ /* 0x000fc60000000f00 */
[----:B------:R-:W-:-:S07]  /*07e0*/  VIADD R0, R0, 0xfff00000 ;  /* 0xfff0000000007836 */ /* 0x000fce0000000000 */
[----:B0-----:R-:W-:Y:S05]  /*07f0*/  CALL.REL.NOINC `($__internal_0_$__cuda_sm20_dblrcp_rn_slowpath_v3) ;  /* 0x0000000400607944 */ /* 0x001fea0003c00000 */
[----:B------:R-:W-:-:S07]  /*0800*/  MOV R4, R0 ;  /* 0x0000000000047202 */ /* 0x000fce0000000f00 */
.L_x_7:
[----:B------:R-:W-:Y:S05]  /*0810*/  BSYNC.RECONVERGENT B1 ;  /* 0x0000000000017941 */ /* 0x000fea0003800200 */
.L_x_6:
[----:B------:R-:W-:Y:S01]  /*0820*/  DMUL R20, R4, R4 ;  /* 0x0000000404147228 */ /* 0x000fe20000000000 */
[----:B------:R-:W-:Y:S02]  /*0830*/  VIADD R25, R2, UR4 ;  /* 0x0000000402197c36 */ /* 0x000fe40008000000 */
[----:B------:R-:W-:Y:S02]  /*0840*/  IMAD.MOV.U32 R26, RZ, RZ, 0x0 ;  /* 0x00000000ff1a7424 */ /* 0x000fe400078e00ff */
[----:B------:R-:W-:-:S03]  /*0850*/  IMAD.MOV.U32 R27, RZ, RZ, 0x40000000 ;  /* 0x40000000ff1b7424 */ /* 0x000fc600078e00ff */
[----:B------:R-:W-:Y:S01]  /*0860*/  DMUL R22, R20, R4 ;  /* 0x0000000414167228 */ /* 0x000fe20000000000 */
[----:B0-----:R-:W-:-:S05]  /*0870*/  IMAD.WIDE R20, R25, 0x8, R14 ;  /* 0x0000000819147825 */ /* 0x001fca00078e020e */
[----:B------:R-:W2:Y:S02]  /*0880*/  LDG.E.64 R24, desc[UR6][R20.64] ;  /* 0x0000000614187981 */ /* 0x000ea4000c1e1b00 */
[C---:B------:R-:W-:Y:S02]  /*0890*/  DMUL R32, R22.reuse, R4 ;  /* 0x0000000416207228 */ /* 0x040fe40000000000 */
[----:B------:R-:W-:Y:S01]  /*08a0*/  DFMA R26, R22, R26, -1 ;  /* 0xbff00000161a742b */ /* 0x000fe2000000001a */
[----:B------:R-:W3:Y:S04]  /*08b0*/  LDG.E.64 R4, desc[UR6][R20.64+0x10] ;  /* 0x0000100614047981 */ /* 0x000ee8000c1e1b00 */
[----:B------:R-:W4:Y:S03]  /*08c0*/  LDG.E.64 R22, desc[UR6][R20.64+0x8] ;  /* 0x0000080614167981 */ /* 0x000f26000c1e1b00 */
[----:B------:R-:W-:-:S08]  /*08d0*/  DMUL R32, R32, R26 ;  /* 0x0000001a20207228 */ /* 0x000fd00000000000 */
[-C--:B--2---:R-:W-:Y:S02]  /*08e0*/  DFMA R38, -R34, R32.reuse, R24 ;  /* 0x000000202226722b */ /* 0x084fe40000000118 */
[-C--:B---3--:R-:W-:Y:S02]  /*08f0*/  DFMA R42, -R18, R32.reuse, R4 ;  /* 0x00000020122a722b */ /* 0x088fe40000000104 */
[----:B----4-:R-:W-:-:S03]  /*0900*/  DFMA R40, -R16, R32, R22 ;  /* 0x000000201028722b */ /* 0x010fc60000000116 */
[----:B------:R0:W-:Y:S04]  /*0910*/  STG.E.64 desc[UR6][R20.64], R38 ;  /* 0x0000002614007986 */ /* 0x0001e8000c101b06 */
[----:B------:R0:W-:Y:S04]  /*0920*/  STG.E.64 desc[UR6][R20.64+0x10], R42 ;  /* 0x0000102a14007986 */ /* 0x0001e8000c101b06 */
[----:B------:R0:W-:Y:S04]  /*0930*/  STG.E.64 desc[UR6][R20.64+0x8], R40 ;  /* 0x0000082814007986 */ /* 0x0001e8000c101b06 */
[----:B------:R-:W2:Y:S04]  /*0940*/  LDG.E.64 R22, desc[UR6][R10.64+0x8] ;  /* 0x000008060a167981 */ /* 0x000ea8000c1e1b00 */
[----:B------:R-:W2:Y:S04]  /*0950*/  LDG.E.64 R26, desc[UR6][R36.64+0x20] ;  /* 0x00002006241a7981 */ /* 0x000ea8000c1e1b00 */
[----:B------:R-:W3:Y:S04]  /*0960*/  LDG.E.64 R4, desc[UR6][R10.64] ;  /* 0x000000060a047981 */ /* 0x000ee8000c1e1b00 */
[----:B------:R-:W3:Y:S04]  /*0970*/  LDG.E.64 R24, desc[UR6][R36.64+0x18] ;  /* 0x0000180624187981 */ /* 0x000ee8000c1e1b00 */
[----:B------:R-:W4:Y:S01]  /*0980*/  LDG.E.64 R28, desc[UR6][R10.64+0x10] ;  /* 0x000010060a1c7981 */ /* 0x000f22000c1e1b00 */
[----:B--2---:R-:W-:-:S03]  /*0990*/  DADD R22, R22, -R26 ;  /* 0x0000000016167229 */ /* 0x004fc6000000081a */
[----:B------:R-:W4:Y:S01]  /*09a0*/  LDG.E.64 R26, desc[UR6][R36.64+0x28] ;  /* 0x00002806241a7981 */ /* 0x000f22000c1e1b00 */
[----:B---3--:R-:W-:-:S04]  /*09b0*/  DADD R24, R4, -R24 ;  /* 0x0000000004187229 */ /* 0x008fc80000000818 */
[----:B------:R-:W-:-:S08]  /*09c0*/  DMUL R4, R22, R22 ;  /* 0x0000001616047228 */ /* 0x000fd00000000000 */
[----:B------:R-:W-:Y:S02]  /*09d0*/  DFMA R4, R24, R24, R4 ;  /* 0x000000181804722b */ /* 0x000fe40000000004 */
[-C--:B------:R-:W-:Y:S02]  /*09e0*/  DFMA R6, R16, R32.reuse, R6 ;  /* 0x000000201006722b */ /* 0x080fe40000000006 */
[-C--:B------:R-:W-:Y:S01]  /*09f0*/  DFMA R30, R34, R32.reuse, R30 ;  /* 0x00000020221e722b */ /* 0x080fe2000000001e */
[----:B------:R-:W-:Y:S01]  /*0a00*/  BSSY.RECONVERGENT B1, `(.L_x_8) ;  /* 0x0000013000017945 */ /* 0x000fe20003800200 */
[----:B------:R-:W-:Y:S02]  /*0a10*/  DFMA R8, R18, R32, R8 ;  /* 0x000000201208722b */ /* 0x000fe40000000008 */
[----:B----4-:R-:W-:-:S08]  /*0a20*/  DADD R26, R28, -R26 ;  /* 0x000000001c1a7229 */ /* 0x010fd0000000081a */
[----:B------:R-:W-:-:S06]  /*0a30*/  DFMA R28, R26, R26, R4 ;  /* 0x0000001a1a1c722b */ /* 0x000fcc0000000004 */
[----:B------:R-:W1:Y:S04]  /*0a40*/  MUFU.RCP64H R5, R29 ;  /* 0x0000001d00057308 */ /* 0x000e680000001800 */
[----:B------:R-:W-:-:S06]  /*0a50*/  IADD3 R4, PT, PT, R29, 0x300402, RZ ;  /* 0x003004021d047810 */ /* 0x000fcc0007ffe0ff */
[----:B-1----:R-:W-:-:S08]  /*0a60*/  DFMA R16, -R28, R4, 1 ;  /* 0x3ff000001c10742b */ /* 0x002fd00000000104 */
[----:B------:R-:W-:Y:S01]  /*0a70*/  DFMA R34, R16, R16, R16 ;  /* 0x000000101022722b */ /* 0x000fe20000000010 */
[----:B------:R-:W-:-:S07]  /*0a80*/  FSETP.GEU.AND P0, PT, |R4|, 5.8789094863358348022e-39, PT ;  /* 0x004004020400780b */ /* 0x000fce0003f0e200 */
[----:B------:R-:W-:-:S08]  /*0a90*/  DFMA R34, R4, R34, R4 ;  /* 0x000000220422722b */ /* 0x000fd00000000004 */
[----:B------:R-:W-:-:S08]  /*0aa0*/  DFMA R16, -R28, R34, 1 ;  /* 0x3ff000001c10742b */ /* 0x000fd00000000122 */
[----:B------:R-:W-:Y:S01]  /*0ab0*/  DFMA R4, R34, R16, R34 ;  /* 0x000000102204722b */ /* 0x000fe20000000022 */
[----:B------:R-:W-:Y:S01]  /*0ac0*/  VIADD R17, R2, 0x3 ;  /* 0x0000000302117836 */ /* 0x000fe20000000000 */
[----:B0-----:R-:W-:Y:S09]  /*0ad0*/  @P0 BRA `(.L_x_9) ;  /* 0x0000000000140947 */ /* 0x001ff20003800000 */
[----:B------:R-:W-:Y:S02]  /*0ae0*/  LOP3.LUT R0, R29, 0x7fffffff, RZ, 0xc0, !PT ;  /* 0x7fffffff1d007812 */ /* 0x000fe400078ec0ff */
[----:B------:R-:W-:-:S03]  /*0af0*/  MOV R4, 0xb20 ;  /* 0x00000b2000047802 */ /* 0x000fc60000000f00 */
[----:B------:R-:W-:-:S07]  /*0b00*/  VIADD R0, R0, 0xfff00000 ;  /* 0xfff0000000007836 */ /* 0x000fce0000000000 */
[----:B------:R-:W-:Y:S05]  /*0b10*/  CALL.REL.NOINC `($__internal_0_$__cuda_sm20_dblrcp_rn_slowpath_v3) ;  /* 0x0000000000987944 */ /* 0x000fea0003c00000 */
[----:B------:R-:W-:-:S07]  /*0b20*/  IMAD.MOV.U32 R4, RZ, RZ, R0 ;  /* 0x000000ffff047224 */ /* 0x000fce00078e0000 */
.L_x_9:
[----:B------:R-:W-:Y:S05]  /*0b30*/  BSYNC.RECONVERGENT B1 ;  /* 0x0000000000017941 */ /* 0x000fea0003800200 */
.L_x_8:
[-C--:B------:R-:W-:Y:S01]  /*0b40*/  DMUL R18, R4, R4.reuse ;  /* 0x0000000404127228 */ /* 0x080fe20000000000 */
[----:B------:R-:W-:Y:S01]  /*0b50*/  MOV R34, 0x0 ;  /* 0x0000000000227802 */ /* 0x000fe20000000f00 */
[----:B------:R-:W-:Y:S01]  /*0b60*/  IMAD.MOV.U32 R35, RZ, RZ, 0x40000000 ;  /* 0x40000000ff237424 */ /* 0x000fe200078e00ff */
[----:B------:R-:W2:Y:S04]  /*0b70*/  LDG.E.64 R32, desc[UR6][R20.64+0x18] ;  /* 0x0000180614207981 */ /* 0x000ea8000c1e1b00 */
[----:B------:R-:W3:Y:S01]  /*0b80*/  LDG.E.64 R28, desc[UR6][R20.64+0x20] ;  /* 0x00002006141c7981 */ /* 0x000ee2000c1e1b00 */
[----:B------:R-:W-:-:S08]  /*0b90*/  DMUL R18, R18, R4 ;  /* 0x0000000412127228 */ /* 0x000fd00000000000 */
[C---:B------:R-:W-:Y:S02]  /*0ba0*/  DMUL R4, R18.reuse, R4 ;  /* 0x0000000412047228 */ /* 0x040fe40000000000 */
[----:B------:R-:W-:Y:S01]  /*0bb0*/  DFMA R34, R18, R34, -1 ;  /* 0xbff000001222742b */ /* 0x000fe20000000022 */
[----:B------:R-:W4:Y:S07]  /*0bc0*/  LDG.E.64 R18, desc[UR6][R20.64+0x28] ;  /* 0x0000280614127981 */ /* 0x000f2e000c1e1b00 */
[----:B------:R-:W-:Y:S01]  /*0bd0*/  DMUL R4, R4, R34 ;  /* 0x0000002204047228 */ /* 0x000fe20000000000 */
[----:B------:R-:W-:-:S05]  /*0be0*/  VIADD R2, R2, 0x6 ;  /* 0x0000000602027836 */ /* 0x000fca0000000000 */
[----:B------:R-:W-:Y:S02]  /*0bf0*/  ISETP.GE.AND P0, PT, R2, UR9, PT ;  /* 0x0000000902007c0c */ /* 0x000fe4000bf06270 */
[-C--:B------:R-:W-:Y:S02]  /*0c00*/  DFMA R30, R24, R4.reuse, R30 ;  /* 0x00000004181e722b */ /* 0x080fe4000000001e */
[-C--:B------:R-:W-:Y:S02]  /*0c10*/  DFMA R6, R22, R4.reuse, R6 ;  /* 0x000000041606722b */ /* 0x080fe40000000006 */
[-C--:B------:R-:W-:Y:S02]  /*0c20*/  DFMA R8, R26, R4.reuse, R8 ;  /* 0x000000041a08722b */ /* 0x080fe40000000008 */
[-C--:B--2---:R-:W-:Y:S02]  /*0c30*/  DFMA R32, -R24, R4.reuse, R32 ;  /* 0x000000041820722b */ /* 0x084fe40000000120 */
[----:B---3--:R-:W-:-:S05]  /*0c40*/  DFMA R28, -R22, R4, R28 ;  /* 0x00000004161c722b */ /* 0x008fca000000011c */
[----:B------:R2:W-:Y:S01]  /*0c50*/  STG.E.64 desc[UR6][R20.64+0x18], R32 ;  /* 0x0000182014007986 */ /* 0x0005e2000c101b06 */
[----:B----4-:R-:W-:-:S03]  /*0c60*/  DFMA R18, -R26, R4, R18 ;  /* 0x000000041a12722b */ /* 0x010fc60000000112 */
[----:B------:R2:W-:Y:S04]  /*0c70*/  STG.E.64 desc[UR6][R20.64+0x20], R28 ;  /* 0x0000201c14007986 */ /* 0x0005e8000c101b06 */
[----:B------:R2:W-:Y:S01]  /*0c80*/  STG.E.64 desc[UR6][R20.64+0x28], R18 ;  /* 0x0000281214007986 */ /* 0x0005e2000c101b06 */
[----:B------:R-:W-:Y:S05]  /*0c90*/  @!P0 BRA `(.L_x_10) ;  /* 0xfffffff800688947 */ /* 0x000fea000383ffff */
.L_x_1:
[----:B------:R-:W-:Y:S05]  /*0ca0*/  BSYNC.RECONVERGENT B0 ;  /* 0x0000000000007941 */ /* 0x000fea0003800200 */
.L_x_0:
[----:B------:R-:W3:Y:S01]  /*0cb0*/  LDC.64 R4, c[0x0][0x388] ;  /* 0x0000e200ff047b82 */ /* 0x000ee20000000a00 */
[----:B------:R-:W-:-:S04]  /*0cc0*/  VIADD R3, R3, UR4 ;  /* 0x0000000403037c36 */ /* 0x000fc80008000000 */
[----:B---3--:R-:W-:-:S05]  /*0cd0*/  IMAD.WIDE R2, R3, 0x8, R4 ;  /* 0x0000000803027825 */ /* 0x008fca00078e0204 */
[----:B------:R-:W3:Y:S04]  /*0ce0*/  LDG.E.64 R4, desc[UR6][R2.64] ;  /* 0x0000000602047981 */ /* 0x000ee8000c1e1b00 */
[----:B------:R-:W4:Y:S04]  /*0cf0*/  LDG.E.64 R10, desc[UR6][R2.64+0x8] ;  /* 0x00000806020a7981 */ /* 0x000f28000c1e1b00 */
[----:B-1----:R-:W5:Y:S01]  /*0d00*/  LDG.E.64 R12, desc[UR6][R2.64+0x10] ;  /* 0x00001006020c7981 */ /* 0x002f62000c1e1b00 */
[----:B---3--:R-:W-:Y:S02]  /*0d10*/  DADD R4, R4, R30 ;  /* 0x0000000004047229 */ /* 0x008fe4000000001e */
[----:B----4-:R-:W-:-:S05]  /*0d20*/  DADD R10, R10, R6 ;  /* 0x000000000a0a7229 */ /* 0x010fca0000000006 */
[----:B------:R-:W-:Y:S01]  /*0d30*/  STG.E.64 desc[UR6][R2.64], R4 ;  /* 0x0000000402007986 */ /* 0x000fe2000c101b06 */
[----:B-----5:R-:W-:-:S03]  /*0d40*/  DADD R12, R12, R8 ;  /* 0x000000000c0c7229 */ /* 0x020fc60000000008 */
[----:B------:R-:W-:Y:S04]  /*0d50*/  STG.E.64 desc[UR6][R2.64+0x8], R10 ;  /* 0x0000080a02007986 */ /* 0x000fe8000c101b06 */
[----:B------:R-:W-:Y:S01]  /*0d60*/  STG.E.64 desc[UR6][R2.64+0x10], R12 ;  /* 0x0000100c02007986 */ /* 0x000fe2000c101b06 */
[----:B------:R-:W-:Y:S05]  /*0d70*/  EXIT ;  /* 0x000000000000794d */ /* 0x000fea0003800000 */
        .weak           $__internal_0_$__cuda_sm20_dblrcp_rn_slowpath_v3
        .type           $__internal_0_$__cuda_sm20_dblrcp_rn_slowpath_v3,@function
        .size           $__internal_0_$__cuda_sm20_dblrcp_rn_slowpath_v3,(.L_x_16 - $__internal_0_$__cuda_sm20_dblrcp_rn_slowpath_v3)
$__internal_0_$__cuda_sm20_dblrcp_rn_slowpath_v3:
[----:B------:R-:W-:Y:S01]  /*0d80*/  DSETP.GTU.AND P0, PT, |R28|, +INF , PT ;  /* 0x7ff000001c00742a */ /* 0x000fe20003f0c200 */
[----:B------:R-:W-:-:S13]  /*0d90*/  BSSY.RECONVERGENT B3, `(.L_x_11) ;  /* 0x0000024000037945 */ /* 0x000fda0003800200 */
[----:B------:R-:W-:Y:S05]  /*0da0*/  @P0 BRA `(.L_x_12) ;  /* 0x0000000000800947 */ /* 0x000fea0003800000 */
[----:B------:R-:W-:-:S04]  /*0db0*/  LOP3.LUT R5, R29, 0x7fffffff, RZ, 0xc0, !PT ;  /* 0x7fffffff1d057812 */ /* 0x000fc800078ec0ff */
[----:B------:R-:W-:-:S04]  /*0dc0*/  IADD3 R32, PT, PT, R5, -0x1, RZ ;  /* 0xffffffff05207810 */ /* 0x000fc80007ffe0ff */
[----:B------:R-:W-:-:S13]  /*0dd0*/  ISETP.GE.U32.AND P0, PT, R32, 0x7fefffff, PT ;  /* 0x7fefffff2000780c */ /* 0x000fda0003f06070 */
[----:B------:R-:W-:Y:S01]  /*0de0*/  @P0 LOP3.LUT R33, R29, 0x7ff00000, RZ, 0x3c, !PT ;  /* 0x7ff000001d210812 */ /* 0x000fe200078e3cff */
[----:B------:R-:W-:Y:S01]  /*0df0*/  @P0 IMAD.MOV.U32 R32, RZ, RZ, RZ ;  /* 0x000000ffff200224 */ /* 0x000fe200078e00ff */
[----:B------:R-:W-:Y:S06]  /*0e00*/  @P0 BRA `(.L_x_13) ;  /* 0x0000000000700947 */ /* 0x000fec0003800000 */
[----:B------:R-:W-:-:S13]  /*0e10*/  ISETP.GE.U32.AND P0, PT, R5, 0x1000001, PT ;  /* 0x010000010500780c */ /* 0x000fda0003f06070 */
[----:B------:R-:W-:Y:S05]  /*0e20*/  @!P0 BRA `(.L_x_14) ;  /* 0x0000000000388947 */ /* 0x000fea0003800000 */
[----:B------:R-:W-:Y:S01]  /*0e30*/  VIADD R39, R29, 0xc0200000 ;  /* 0xc02000001d277836 */ /* 0x000fe20000000000 */
[----:B------:R-:W-:Y:S01]  /*0e40*/  MOV R32, R0 ;  /* 0x0000000000207202 */ /* 0x000fe20000000f00 */
[----:B------:R-:W-:Y:S02]  /*0e50*/  IMAD.MOV.U32 R38, RZ, RZ, R28 ;  /* 0x000000ffff267224 */ /* 0x000fe400078e001c */
[----:B------:R-:W0:Y:S04]  /*0e60*/  MUFU.RCP64H R33, R39 ;  /* 0x0000002700217308 */ /* 0x000e280000001800 */
[----:B0-----:R-:W-:-:S08]  /*0e70*/  DFMA R40, -R38, R32, 1 ;  /* 0x3ff000002628742b */ /* 0x001fd00000000120 */
[----:B------:R-:W-:-:S08]  /*0e80*/  DFMA R40, R40, R40, R40 ;  /* 0x000000282828722b */ /* 0x000fd00000000028 */
[----:B------:R-:W-:-:S08]  /*0e90*/  DFMA R40, R32, R40, R32 ;  /* 0x000000282028722b */ /* 0x000fd00000000020 */
[----:B------:R-:W-:-:S08]  /*0ea0*/  DFMA R32, -R38, R40, 1 ;  /* 0x3ff000002620742b */ /* 0x000fd00000000128 */
[----:B------:R-:W-:-:S08]  /*0eb0*/  DFMA R32, R40, R32, R40 ;  /* 0x000000202820722b */ /* 0x000fd00000000028 */
[----:B------:R-:W-:-:S08]  /*0ec0*/  DMUL R32, R32, 2.2250738585072013831e-308 ;  /* 0x0010000020207828 */ /* 0x000fd00000000000 */
[----:B------:R-:W-:-:S08]  /*0ed0*/  DFMA R28, -R28, R32, 1 ;  /* 0x3ff000001c1c742b */ /* 0x000fd00000000120 */
[----:B------:R-:W-:-:S08]  /*0ee0*/  DFMA R28, R28, R28, R28 ;  /* 0x0000001c1c1c722b */ /* 0x000fd0000000001c */
[----:B------:R-:W-:Y:S01]  /*0ef0*/  DFMA R32, R32, R28, R32 ;  /* 0x0000001c2020722b */ /* 0x000fe20000000020 */
[----:B------:R-:W-:Y:S10]  /*0f00*/  BRA `(.L_x_13) ;  /* 0x0000000000307947 */ /* 0x000ff40003800000 */
.L_x_14:
[----:B------:R-:W-:Y:S01]  /*0f10*/  DMUL R38, R28, 8.11296384146066816958e+31 ;  /* 0x469000001c267828 */ /* 0x000fe20000000000 */
[----:B------:R-:W-:-:S05]  /*0f20*/  IMAD.MOV.U32 R28, RZ, RZ, R0 ;  /* 0x000000ffff1c7224 */ /* 0x000fca00078e0000 */
[----:B------:R-:W0:Y:S02]  /*0f30*/  MUFU.RCP64H R29, R39 ;  /* 0x00000027001d7308 */ /* 0x000e240000001800 */
[----:B0-----:R-:W-:-:S08]  /*0f40*/  DFMA R32, -R38, R28, 1 ;  /* 0x3ff000002620742b */ /* 0x001fd0000000011c */
[----:B------:R-:W-:-:S08]  /*0f50*/  DFMA R32, R32, R32, R32 ;  /* 0x000000202020722b */ /* 0x000fd00000000020 */
[----:B------:R-:W-:-:S08]  /*0f60*/  DFMA R32, R28, R32, R28 ;  /* 0x000000201c20722b */ /* 0x000fd0000000001c */
[----:B------:R-:W-:-:S08]  /*0f70*/  DFMA R28, -R38, R32, 1 ;  /* 0x3ff00000261c742b */ /* 0x000fd00000000120 */
[----:B------:R-:W-:-:S08]  /*0f80*/  DFMA R28, R32, R28, R32 ;  /* 0x0000001c201c722b */ /* 0x000fd00000000020 */
[----:B------:R-:W-:Y:S01]  /*0f90*/  DMUL R32, R28, 8.11296384146066816958e+31 ;  /* 0x469000001c207828 */ /* 0x000fe20000000000 */
[----:B------:R-:W-:Y:S10]  /*0fa0*/  BRA `(.L_x_13) ;  /* 0x0000000000087947 */ /* 0x000ff40003800000 */
.L_x_12:
[----:B------:R-:W-:Y:S01]  /*0fb0*/  LOP3.LUT R33, R29, 0x80000, RZ, 0xfc, !PT ;  /* 0x000800001d217812 */ /* 0x000fe200078efcff */
[----:B------:R-:W-:-:S07]  /*0fc0*/  IMAD.MOV.U32 R32, RZ, RZ, R28 ;  /* 0x000000ffff207224 */ /* 0x000fce00078e001c */
.L_x_13:
[----:B------:R-:W-:Y:S05]  /*0fd0*/  BSYNC.RECONVERGENT B3 ;  /* 0x0000000000037941 */ /* 0x000fea0003800200 */
.L_x_11:
[----:B------:R-:W-:Y:S01]  /*0fe0*/  IMAD.MOV.U32 R28, RZ, RZ, R4 ;  /* 0x000000ffff1c7224 */ /* 0x000fe200078e0004 */
[----:B------:R-:W-:Y:S01]  /*0ff0*/  MOV R5, R33 ;  /* 0x0000002100057202 */ /* 0x000fe20000000f00 */
[----:B------:R-:W-:Y:S02]  /*1000*/  IMAD.MOV.U32 R29, RZ, RZ, 0x0 ;  /* 0x00000000ff1d7424 */ /* 0x000fe400078e00ff */
[----:B------:R-:W-:Y:S02]  /*1010*/  IMAD.MOV.U32 R0, RZ, RZ, R32 ;  /* 0x000000ffff007224 */ /* 0x000fe400078e0020 */
[----:B------:R-:W-:Y:S05]  /*1020*/  RET.REL.NODEC R28 `(_Z28computeAccelerationsDivisionPdS_i) ;  /* 0xffffffec1cf47950 */ /* 0x000fea0003c3ffff */
.L_x_15:
[----:B------:R-:W-:-:S00]  /*1030*/  BRA `(.L_x_15) ;  /* 0xfffffffc00fc7947 */ /* 0x000fc0000383ffff */
[----:B------:R-:W-:-:S00]  /*1040*/  NOP ;  /* 0x0000000000007918 */ /* 0x000fc00000000000 */
        /* <DEDUP_REMOVED lines=11> */
.L_x_16:


//--------------------- .nv.shared.reserved.0     --------------------------
	.section	.nv.shared.reserved.0,"aw",@nobits
	.weak		__nv_reservedSMEM_offset_0_alias
	.size		__nv_reservedSMEM_offset_0_alias, 0, 64
	.other		__nv_reservedSMEM_offset_0_alias,@"STO_CUDA_RESERVED_SHARED STV_DEFAULT"
__nv_reservedSMEM_offset_0_alias:
	.zero		0
	.zero		64


//--------------------- .nv.constant0._Z28computeAccelerationsDivisionPdS_i --------------------------
	.section	.nv.constant0._Z28computeAccelerationsDivisionPdS_i,"a",@progbits
	.sectionflags	@""
	.align	4
.nv.constant0._Z28computeAccelerationsDivisionPdS_i:
	.zero		916


//--------------------- SYMBOLS --------------------------

	.type		.nv.reservedSmem.offset0,@object
	.size		.nv.reservedSmem.offset0,0x4
